	.headerflags	@"EF_CUDA_TEXMODE_UNIFIED EF_CUDA_64BIT_ADDRESS EF_CUDA_ACCELERATORS EF_CUDA_SM90 EF_CUDA_VIRTUAL_SM(EF_CUDA_SM90)"
	.elftype	@"ET_EXEC"


//--------------------- .nv.info                  --------------------------
	.section	.nv.info,"",@"SHT_CUDA_INFO"
	.align	4


	//----- nvinfo : EIATTR_REGCOUNT
	.align		4
        /*0000*/ 	.byte	0x04, 0x2f
        /*0002*/ 	.short	(.L_1 - .L_0)
	.align		4
.L_0:
        /*0004*/ 	.word	index@(triton_per_fused_mean_16)
        /*0008*/ 	.word	0x0000000e


	//----- nvinfo : EIATTR_MIN_STACK_SIZE
	.align		4
.L_1:
        /*000c*/ 	.byte	0x04, 0x12
        /*000e*/ 	.short	(.L_3 - .L_2)
	.align		4
.L_2:
        /*0010*/ 	.word	index@(triton_per_fused_mean_16)
        /*0014*/ 	.word	0x00000000


	//----- nvinfo : EIATTR_FRAME_SIZE
	.align		4
.L_3:
        /*0018*/ 	.byte	0x04, 0x11
        /*001a*/ 	.short	(.L_5 - .L_4)
	.align		4
.L_4:
        /*001c*/ 	.word	index@(triton_per_fused_mean_16)
        /*0020*/ 	.word	0x00000000


	//----- nvinfo : EIATTR_MIN_STACK_SIZE
	.align		4
.L_5:
        /*0024*/ 	.byte	0x04, 0x12
        /*0026*/ 	.short	(.L_7 - .L_6)
	.align		4
.L_6:
        /*0028*/ 	.word	index@(triton_per_fused_mean_16)
        /*002c*/ 	.word	0x00000000
.L_7:


//--------------------- .nv.info.triton_per_fused_mean_16 --------------------------
	.section	.nv.info.triton_per_fused_mean_16,"",@"SHT_CUDA_INFO"
	.sectionflags	@""
	.align	4


	//----- nvinfo : EIATTR_CUDA_API_VERSION
	.align		4
        /*0000*/ 	.byte	0x04, 0x37
        /*0002*/ 	.short	(.L_9 - .L_8)
.L_8:
        /*0004*/ 	.word	0x0000007c


	//----- nvinfo : EIATTR_KPARAM_INFO
	.align		4
.L_9:
        /*0008*/ 	.byte	0x04, 0x17
        /*000a*/ 	.short	(.L_11 - .L_10)
.L_10:
        /*000c*/ 	.word	0x00000000
        /*0010*/ 	.short	0x0003
        /*0012*/ 	.short	0x0014
        /*0014*/ 	.byte	0x00, 0xf0, 0x11, 0x00


	//----- nvinfo : EIATTR_KPARAM_INFO
	.align		4
.L_11:
        /*0018*/ 	.byte	0x04, 0x17
        /*001a*/ 	.short	(.L_13 - .L_12)
.L_12:
        /*001c*/ 	.word	0x00000000
        /*0020*/ 	.short	0x0002
        /*0022*/ 	.short	0x0010
        /*0024*/ 	.byte	0x00, 0xf0, 0x11, 0x00


	//----- nvinfo : EIATTR_KPARAM_INFO
	.align		4
.L_13:
        /*0028*/ 	.byte	0x04, 0x17
        /*002a*/ 	.short	(.L_15 - .L_14)
.L_14:
        /*002c*/ 	.word	0x00000000
        /*0030*/ 	.short	0x0001
        /*0032*/ 	.short	0x0008
        /*0034*/ 	.byte	0x00, 0xf4, 0x21, 0x00


	//----- nvinfo : EIATTR_KPARAM_INFO
	.align		4
.L_15:
        /*0038*/ 	.byte	0x04, 0x17
        /*003a*/ 	.short	(.L_17 - .L_16)
.L_16:
        /*003c*/ 	.word	0x00000000
        /*0040*/ 	.short	0x0000
        /*0042*/ 	.short	0x0000
        /*0044*/ 	.byte	0x00, 0xf4, 0x21, 0x00


	//----- nvinfo : EIATTR_SPARSE_MMA_MASK
	.align		4
.L_17:
        /*0048*/ 	.byte	0x03, 0x50
        /*004a*/ 	.short	0x0000


	//----- nvinfo : EIATTR_MAXREG_COUNT
	.align		4
        /*004c*/ 	.byte	0x03, 0x1b
        /*004e*/ 	.short	0x00ff


	//----- nvinfo : EIATTR_COOP_GROUP_MASK_REGIDS
	.align		4
        /*0050*/ 	.byte	0x04, 0x29
        /*0052*/ 	.short	(.L_19 - .L_18)


	//   ....[0]....
.L_18:
        /*0054*/ 	.word	0xffffffff


	//   ....[1]....
        /*0058*/ 	.word	0xffffffff


	//   ....[2]....
        /*005c*/ 	.word	0xffffffff


	//   ....[3]....
        /*0060*/ 	.word	0xffffffff


	//----- nvinfo : EIATTR_COOP_GROUP_INSTR_OFFSETS
	.align		4
.L_19:
        /*0064*/ 	.byte	0x04, 0x28
        /*0066*/ 	.short	(.L_21 - .L_20)


	//   ....[0]....
.L_20:
        /*0068*/ 	.word	0x00000140


	//   ....[1]....
        /*006c*/ 	.word	0x00000170


	//   ....[2]....
        /*0070*/ 	.word	0x00000190


	//   ....[3]....
        /*0074*/ 	.word	0x000001c0


	//----- nvinfo : EIATTR_EXIT_INSTR_OFFSETS
	.align		4
.L_21:
        /*0078*/ 	.byte	0x04, 0x1c
        /*007a*/ 	.short	(.L_23 - .L_22)


	//   ....[0]....
.L_22:
        /*007c*/ 	.word	0x000001f0


	//   ....[1]....
        /*0080*/ 	.word	0x00000220


	//----- nvinfo : EIATTR_REQNTID
	.align		4
.L_23:
        /*0084*/ 	.byte	0x04, 0x10
        /*0086*/ 	.short	(.L_25 - .L_24)
.L_24:
        /*0088*/ 	.word	0x00000040
        /*008c*/ 	.word	0x00000001
        /*0090*/ 	.word	0x00000001


	//----- nvinfo : EIATTR_CBANK_PARAM_SIZE
	.align		4
.L_25:
        /*0094*/ 	.byte	0x03, 0x19
        /*0096*/ 	.short	0x0018


	//----- nvinfo : EIATTR_PARAM_CBANK
	.align		4
        /*0098*/ 	.byte	0x04, 0x0a
        /*009a*/ 	.short	(.L_27 - .L_26)
	.align		4
.L_26:
        /*009c*/ 	.word	index@(.nv.constant0.triton_per_fused_mean_16)
        /*00a0*/ 	.short	0x0210
        /*00a2*/ 	.short	0x0018


	//----- nvinfo : EIATTR_SW_WAR
	.align		4
.L_27:
        /*00a4*/ 	.byte	0x04, 0x36
        /*00a6*/ 	.short	(.L_29 - .L_28)
.L_28:
        /*00a8*/ 	.word	0x00000008
.L_29:


//--------------------- .nv.callgraph             --------------------------
	.section	.nv.callgraph,"",@"SHT_CUDA_CALLGRAPH"
	.align	4
	.sectionentsize	8
	.align		4
        /*0000*/ 	.word	0x00000000
	.align		4
        /*0004*/ 	.word	0xffffffff
	.align		4
        /*0008*/ 	.word	0x00000000
	.align		4
        /*000c*/ 	.word	0xfffffffe
	.align		4
        /*0010*/ 	.word	0x00000000
	.align		4
        /*0014*/ 	.word	0xfffffffd
	.align		4
        /*0018*/ 	.word	0x00000000
	.align		4
        /*001c*/ 	.word	0xfffffffc


//--------------------- .text.triton_per_fused_mean_16 --------------------------
	.section	.text.triton_per_fused_mean_16,"ax",@progbits
	.sectionflags	@"SHF_BARRIERS=1"
	.align	128
        .global         triton_per_fused_mean_16
        .type           triton_per_fused_mean_16,@function
        .size           triton_per_fused_mean_16,(.L_x_1 - triton_per_fused_mean_16)
        .other          triton_per_fused_mean_16,@"STO_CUDA_ENTRY STV_DEFAULT"
triton_per_fused_mean_16:
.text.triton_per_fused_mean_16:
[----:B------:R-:W0:Y:S02]  /*0000*/  LDC R1, c[0x0][0x28] ;  /* 0x00000a00ff017b82 */ /* 0x000e240000000800 */
[----:B------:R-:W1:Y:S01]  /*0010*/  S2R R10, SR_CTAID.X ;  /* 0x00000000000a7919 */ /* 0x000e620000002500 */
[----:B------:R-:W2:Y:S01]  /*0020*/  LDC.64 R2, c[0x0][0x218] ;  /* 0x00008600ff027b82 */ /* 0x000ea20000000a00 */
[----:B------:R-:W-:Y:S01]  /*0030*/  ULDC.64 UR4, c[0x0][0x208] ;  /* 0x0000820000047ab9 */ /* 0x000fe20000000a00 */
[----:B------:R-:W3:Y:S01]  /*0040*/  S2R R11, SR_TID.X ;  /* 0x00000000000b7919 */ /* 0x000ee20000002100 */
[C---:B-1----:R-:W-:Y:S01]  /*0050*/  IMAD.HI R0, R10.reuse, 0x2aaaaaab, RZ ;  /* 0x2aaaaaab0a007827 */ /* 0x042fe200078e02ff */
[----:B------:R-:W-:-:S04]  /*0060*/  ISETP.GE.AND P0, PT, R10, 0x180, PT ;  /* 0x000001800a00780c */ /* 0x000fc80003f06270 */
[----:B------:R-:W-:-:S04]  /*0070*/  SHF.R.U32.HI R5, RZ, 0x1f, R0 ;  /* 0x0000001fff057819 */ /* 0x000fc80000011600 */
[----:B------:R-:W-:Y:S02]  /*0080*/  LEA.HI.SX32 R5, R0, R5, 0x1c ;  /* 0x0000000500057211 */ /* 0x000fe400078fe2ff */
[----:B---3--:R-:W-:-:S03]  /*0090*/  LOP3.LUT R0, R11, 0xf, RZ, 0xc0, !PT ;  /* 0x0000000f0b007812 */ /* 0x008fc600078ec0ff */
[----:B------:R-:W-:-:S04]  /*00a0*/  IMAD R7, R5, -0x60, R10 ;  /* 0xffffffa005077824 */ /* 0x000fc800078e020a */
[----:B------:R-:W-:-:S04]  /*00b0*/  IMAD R0, R0, 0x60, R7 ;  /* 0x0000006000007824 */ /* 0x000fc800078e0207 */
[----:B------:R-:W-:Y:S01]  /*00c0*/  IMAD R5, R5, 0x600, R0 ;  /* 0x0000060005057824 */ /* 0x000fe200078e0200 */
[----:B------:R-:W-:-:S03]  /*00d0*/  HFMA2.MMA R0, -RZ, RZ, 0, 0 ;  /* 0x00000000ff007435 */ /* 0x000fc600000001ff */
[----:B--2---:R-:W-:-:S07]  /*00e0*/  IMAD.WIDE R2, R5, 0x4, R2 ;  /* 0x0000000405027825 */ /* 0x004fce00078e0202 */
[----:B------:R-:W2:Y:S01]  /*00f0*/  @!P0 LDG.E R0, desc[UR4][R2.64] ;  /* 0x0000000402008981 */ /* 0x000ea2000c1e1900 */
[----:B------:R-:W-:Y:S01]  /*0100*/  BAR.SYNC.DEFER_BLOCKING 0x0 ;  /* 0x0000000000007b1d */ /* 0x000fe20000010000 */
[----:B--2---:R-:W-:-:S04]  /*0110*/  SEL R0, R0, RZ, !P0 ;  /* 0x000000ff00007207 */ /* 0x004fc80004000000 */
[----:B------:R-:W-:Y:S02]  /*0120*/  FSEL R0, R0, RZ, !P0 ;  /* 0x000000ff00007208 */ /* 0x000fe40004000000 */
[----:B------:R-:W-:-:S03]  /*0130*/  LOP3.LUT P0, RZ, R11, 0x3f, RZ, 0xc0, !PT ;  /* 0x0000003f0bff7812 */ /* 0x000fc6000780c0ff */
[----:B------:R-:W1:Y:S01]  /*0140*/  SHFL.BFLY PT, R5, R0, 0x8, 0x1f ;  /* 0x0d001f0000057f89 */ /* 0x000e6200000e0000 */
[----:B------:R-:W-:Y:S01]  /*0150*/  ISETP.LT.AND P0, PT, R10, 0x180, !P0 ;  /* 0x000001800a00780c */ /* 0x000fe20004701270 */
[----:B-1----:R-:W-:-:S05]  /*0160*/  FADD R6, R0, R5 ;  /* 0x0000000500067221 */ /* 0x002fca0000000000 */
[----:B------:R-:W1:Y:S02]  /*0170*/  SHFL.BFLY PT, R5, R6, 0x4, 0x1f ;  /* 0x0c801f0006057f89 */ /* 0x000e6400000e0000 */
[----:B-1----:R-:W-:-:S05]  /*0180*/  FADD R7, R6, R5 ;  /* 0x0000000506077221 */ /* 0x002fca0000000000 */
[----:B------:R-:W1:Y:S02]  /*0190*/  SHFL.BFLY PT, R4, R7, 0x2, 0x1f ;  /* 0x0c401f0007047f89 */ /* 0x000e6400000e0000 */
[----:B-1----:R-:W-:Y:S02]  /*01a0*/  FADD R8, R7, R4 ;  /* 0x0000000407087221 */ /* 0x002fe40000000000 */
[----:B------:R-:W1:Y:S03]  /*01b0*/  LDC.64 R4, c[0x0][0x210] ;  /* 0x00008400ff047b82 */ /* 0x000e660000000a00 */
[----:B------:R-:W2:Y:S01]  /*01c0*/  SHFL.BFLY PT, R9, R8, 0x1, 0x1f ;  /* 0x0c201f0008097f89 */ /* 0x000ea200000e0000 */
[----:B-1----:R-:W-:-:S04]  /*01d0*/  IMAD.WIDE R2, R10, 0x4, R4 ;  /* 0x000000040a027825 */ /* 0x002fc800078e0204 */
[----:B--2---:R-:W-:Y:S01]  /*01e0*/  FADD R9, R8, R9 ;  /* 0x0000000908097221 */ /* 0x004fe20000000000 */
[----:B------:R-:W-:Y:S06]  /*01f0*/  @!P0 EXIT ;  /* 0x000000000000894d */ /* 0x000fec0003800000 */
[----:B------:R-:W-:-:S05]  /*0200*/  FMUL R9, R9, 0.0625 ;  /* 0x3d80000009097820 */ /* 0x000fca0000400000 */
[----:B------:R-:W-:Y:S01]  /*0210*/  STG.E desc[UR4][R2.64], R9 ;  /* 0x0000000902007986 */ /* 0x000fe2000c101904 */
[----:B------:R-:W-:Y:S05]  /*0220*/  EXIT ;  /* 0x000000000000794d */ /* 0x000fea0003800000 */
.L_x_0:
[----:B------:R-:W-:-:S00]  /*0230*/  BRA `(.L_x_0) ;  /* 0xfffffffc00fc7947 */ /* 0x000fc0000383ffff */
[----:B------:R-:W-:-:S00]  /*0240*/  NOP ;  /* 0x0000000000007918 */ /* 0x000fc00000000000 */
        /* <DEDUP_REMOVED lines=11> */
.L_x_1:


//--------------------- .nv.constant0.triton_per_fused_mean_16 --------------------------
	.section	.nv.constant0.triton_per_fused_mean_16,"a",@progbits
	.sectionflags	@""
	.align	4
.nv.constant0.triton_per_fused_mean_16:
	.zero		552
